//
// Generated by NVIDIA NVVM Compiler
//
// Compiler Build ID: CL-36424714
// Cuda compilation tools, release 13.0, V13.0.88
// Based on NVVM 20.0.0
//

.version 9.0
.target sm_100
.address_size 64

	// .globl	_Z8arr_initPi

.visible .entry _Z8arr_initPi(
	.param .u64 .ptr .align 1 _Z8arr_initPi_param_0
)
{
	.reg .b32 	%r<2>;
	.reg .b64 	%rd<5>;

	ld.param.u64 	%rd1, [_Z8arr_initPi_param_0];
	cvta.to.global.u64 	%rd2, %rd1;
	mov.u32 	%r1, %tid.x;
	mul.wide.u32 	%rd3, %r1, 4;
	add.s64 	%rd4, %rd2, %rd3;
	st.global.u32 	[%rd4], %r1;
	ret;

}
	// .globl	_Z10arr_squarePi
.visible .entry _Z10arr_squarePi(
	.param .u64 .ptr .align 1 _Z10arr_squarePi_param_0
)
{
	.reg .b32 	%r<4>;
	.reg .b64 	%rd<5>;

	ld.param.u64 	%rd1, [_Z10arr_squarePi_param_0];
	cvta.to.global.u64 	%rd2, %rd1;
	mov.u32 	%r1, %tid.x;
	mul.wide.u32 	%rd3, %r1, 4;
	add.s64 	%rd4, %rd2, %rd3;
	ld.global.u32 	%r2, [%rd4];
	mul.lo.s32 	%r3, %r2, %r2;
	st.global.u32 	[%rd4], %r3;
	ret;

}


// ===== COMPILED SASS (sm_100) =====

	.target	sm_100

	.elftype	@"ET_EXEC"


//--------------------- .note.nv.tkinfo           --------------------------
	.section	.note.nv.tkinfo,"",@"SHT_NOTE"
	.sectionflags	@"SHF_NOTE_NV_TKINFO"
	.tkinfo
        /*0018*/ 	.word	0x00000002
        /*0030*/ 	.string	""
        /*0030*/ 	.string	"ptxas"
        /*0030*/ 	.string	"Cuda compilation tools, release 13.0, V13.0.88"
        /*0030*/ 	.string	"Build cuda_13.0.r13.0/compiler.36424714_0"
        /*0030*/ 	.string	"-arch sm_100 -m 64 "



//--------------------- .note.nv.cuinfo           --------------------------
	.section	.note.nv.cuinfo,"",@"SHT_NOTE"
	.sectionflags	@"SHF_NOTE_NV_CUINFO"
        /*0018*/ 	.short	0x0002
        /*001a*/ 	.short	0x0064
        /*001c*/ 	.short	0x0082
	.zero		2


//--------------------- .nv.info                  --------------------------
	.section	.nv.info,"",@"SHT_CUDA_INFO"
	.align	4


	//----- nvinfo : EIATTR_REGCOUNT
	.align		4
        /*0000*/ 	.byte	0x04, 0x2f
        /*0002*/ 	.short	(.L_1 - .L_0)
	.align		4
.L_0:
        /*0004*/ 	.word	index@(_Z8arr_initPi)
        /*0008*/ 	.word	0x00000008


	//----- nvinfo : EIATTR_FRAME_SIZE
	.align		4
.L_1:
        /*000c*/ 	.byte	0x04, 0x11
        /*000e*/ 	.short	(.L_3 - .L_2)
	.align		4
.L_2:
        /*0010*/ 	.word	index@(_Z8arr_initPi)
        /*0014*/ 	.word	0x00000000


	//----- nvinfo : EIATTR_REGCOUNT
	.align		4
.L_3:
        /*0018*/ 	.byte	0x04, 0x2f
        /*001a*/ 	.short	(.L_5 - .L_4)
	.align		4
.L_4:
        /*001c*/ 	.word	index@(_Z10arr_squarePi)
        /*0020*/ 	.word	0x00000008


	//----- nvinfo : EIATTR_FRAME_SIZE
	.align		4
.L_5:
        /*0024*/ 	.byte	0x04, 0x11
        /*0026*/ 	.short	(.L_7 - .L_6)
	.align		4
.L_6:
        /*0028*/ 	.word	index@(_Z10arr_squarePi)
        /*002c*/ 	.word	0x00000000


	//----- nvinfo : EIATTR_MIN_STACK_SIZE
	.align		4
.L_7:
        /*0030*/ 	.byte	0x04, 0x12
        /*0032*/ 	.short	(.L_9 - .L_8)
	.align		4
.L_8:
        /*0034*/ 	.word	index@(_Z10arr_squarePi)
        /*0038*/ 	.word	0x00000000


	//----- nvinfo : EIATTR_MIN_STACK_SIZE
	.align		4
.L_9:
        /*003c*/ 	.byte	0x04, 0x12
        /*003e*/ 	.short	(.L_11 - .L_10)
	.align		4
.L_10:
        /*0040*/ 	.word	index@(_Z8arr_initPi)
        /*0044*/ 	.word	0x00000000
.L_11:


//--------------------- .nv.compat                --------------------------
	.section	.nv.compat,"",@"SHT_CUDA_COMPAT_INFO"
	.align	4
        /*0000*/ 	.byte	0x02, 0x09, 0x00, 0x00, 0x02, 0x02, 0x01, 0x00, 0x02, 0x05, 0x05, 0x00, 0x03, 0x07, 0x01, 0x01
        /*0010*/ 	.byte	0x02, 0x03, 0x00, 0x00, 0x02, 0x06, 0x01, 0x00, 0x04, 0x0b, 0x08, 0x00, 0x09, 0x00, 0x00, 0x00
        /*0020*/ 	.byte	0x00, 0x00, 0x00, 0x00


//--------------------- .nv.info._Z10arr_squarePi --------------------------
	.section	.nv.info._Z10arr_squarePi,"",@"SHT_CUDA_INFO"
	.sectionflags	@""
	.align	4


	//----- nvinfo : EIATTR_CUDA_API_VERSION
	.align		4
        /*0000*/ 	.byte	0x04, 0x37
        /*0002*/ 	.short	(.L_13 - .L_12)
.L_12:
        /*0004*/ 	.word	0x00000082


	//----- nvinfo : EIATTR_KPARAM_INFO
	.align		4
.L_13:
        /*0008*/ 	.byte	0x04, 0x17
        /*000a*/ 	.short	(.L_15 - .L_14)
.L_14:
        /*000c*/ 	.word	0x00000000
        /*0010*/ 	.short	0x0000
        /*0012*/ 	.short	0x0000
        /*0014*/ 	.byte	0x00, 0xf5, 0x21, 0x00


	//----- nvinfo : EIATTR_SPARSE_MMA_MASK
	.align		4
.L_15:
        /*0018*/ 	.byte	0x03, 0x50
        /*001a*/ 	.short	0x0000


	//----- nvinfo : EIATTR_MAXREG_COUNT
	.align		4
        /*001c*/ 	.byte	0x03, 0x1b
        /*001e*/ 	.short	0x00ff


	//----- nvinfo : EIATTR_MERCURY_ISA_VERSION
	.align		4
        /*0020*/ 	.byte	0x03, 0x5f
        /*0022*/ 	.short	0x0101


	//----- nvinfo : EIATTR_VRC_CTA_INIT_COUNT
	.align		4
        /*0024*/ 	.byte	0x02, 0x4a
	.zero		1
	.zero		1


	//----- nvinfo : EIATTR_EXIT_INSTR_OFFSETS
	.align		4
        /*0028*/ 	.byte	0x04, 0x1c
        /*002a*/ 	.short	(.L_17 - .L_16)


	//   ....[0]....
.L_16:
        /*002c*/ 	.word	0x00000080


	//----- nvinfo : EIATTR_CBANK_PARAM_SIZE
	.align		4
.L_17:
        /*0030*/ 	.byte	0x03, 0x19
        /*0032*/ 	.short	0x0008


	//----- nvinfo : EIATTR_PARAM_CBANK
	.align		4
        /*0034*/ 	.byte	0x04, 0x0a
        /*0036*/ 	.short	(.L_19 - .L_18)
	.align		4
.L_18:
        /*0038*/ 	.word	index@(.nv.constant0._Z10arr_squarePi)
        /*003c*/ 	.short	0x0380
        /*003e*/ 	.short	0x0008


	//----- nvinfo : EIATTR_SW_WAR
	.align		4
.L_19:
        /*0040*/ 	.byte	0x04, 0x36
        /*0042*/ 	.short	(.L_21 - .L_20)
.L_20:
        /*0044*/ 	.word	0x00000008
.L_21:


//--------------------- .nv.info._Z8arr_initPi    --------------------------
	.section	.nv.info._Z8arr_initPi,"",@"SHT_CUDA_INFO"
	.sectionflags	@""
	.align	4


	//----- nvinfo : EIATTR_CUDA_API_VERSION
	.align		4
        /*0000*/ 	.byte	0x04, 0x37
        /*0002*/ 	.short	(.L_23 - .L_22)
.L_22:
        /*0004*/ 	.word	0x00000082


	//----- nvinfo : EIATTR_KPARAM_INFO
	.align		4
.L_23:
        /*0008*/ 	.byte	0x04, 0x17
        /*000a*/ 	.short	(.L_25 - .L_24)
.L_24:
        /*000c*/ 	.word	0x00000000
        /*0010*/ 	.short	0x0000
        /*0012*/ 	.short	0x0000
        /*0014*/ 	.byte	0x00, 0xf5, 0x21, 0x00


	//----- nvinfo : EIATTR_SPARSE_MMA_MASK
	.align		4
.L_25:
        /*0018*/ 	.byte	0x03, 0x50
        /*001a*/ 	.short	0x0000


	//----- nvinfo : EIATTR_MAXREG_COUNT
	.align		4
        /*001c*/ 	.byte	0x03, 0x1b
        /*001e*/ 	.short	0x00ff


	//----- nvinfo : EIATTR_MERCURY_ISA_VERSION
	.align		4
        /*0020*/ 	.byte	0x03, 0x5f
        /*0022*/ 	.short	0x0101


	//----- nvinfo : EIATTR_VRC_CTA_INIT_COUNT
	.align		4
        /*0024*/ 	.byte	0x02, 0x4a
	.zero		1
	.zero		1


	//----- nvinfo : EIATTR_EXIT_INSTR_OFFSETS
	.align		4
        /*0028*/ 	.byte	0x04, 0x1c
        /*002a*/ 	.short	(.L_27 - .L_26)


	//   ....[0]....
.L_26:
        /*002c*/ 	.word	0x00000060


	//----- nvinfo : EIATTR_CBANK_PARAM_SIZE
	.align		4
.L_27:
        /*0030*/ 	.byte	0x03, 0x19
        /*0032*/ 	.short	0x0008


	//----- nvinfo : EIATTR_PARAM_CBANK
	.align		4
        /*0034*/ 	.byte	0x04, 0x0a
        /*0036*/ 	.short	(.L_29 - .L_28)
	.align		4
.L_28:
        /*0038*/ 	.word	index@(.nv.constant0._Z8arr_initPi)
        /*003c*/ 	.short	0x0380
        /*003e*/ 	.short	0x0008


	//----- nvinfo : EIATTR_SW_WAR
	.align		4
.L_29:
        /*0040*/ 	.byte	0x04, 0x36
        /*0042*/ 	.short	(.L_31 - .L_30)
.L_30:
        /*0044*/ 	.word	0x00000008
.L_31:


//--------------------- .nv.callgraph             --------------------------
	.section	.nv.callgraph,"",@"SHT_CUDA_CALLGRAPH"
	.align	4
	.sectionentsize	8
	.align		4
        /*0000*/ 	.word	0x00000000
	.align		4
        /*0004*/ 	.word	0xffffffff
	.align		4
        /*0008*/ 	.word	0x00000000
	.align		4
        /*000c*/ 	.word	0xfffffffe
	.align		4
        /*0010*/ 	.word	0x00000000
	.align		4
        /*0014*/ 	.word	0xfffffffd
	.align		4
        /*0018*/ 	.word	0x00000000
	.align		4
        /*001c*/ 	.word	0xfffffffc


//--------------------- .text._Z10arr_squarePi    --------------------------
	.section	.text._Z10arr_squarePi,"ax",@progbits
	.align	128
        .global         _Z10arr_squarePi
        .type           _Z10arr_squarePi,@function
        .size           _Z10arr_squarePi,(.L_x_2 - _Z10arr_squarePi)
        .other          _Z10arr_squarePi,@"STO_CUDA_ENTRY STV_DEFAULT"
_Z10arr_squarePi:
.text._Z10arr_squarePi:
[----:B------:R-:W-:Y:S01]  /*0000*/  LDC R1, c[0x0][0x37c] ;  /* 0x0000df00ff017b82 */ /* 0x000fe20000000800 */
[----:B------:R-:W0:Y:S07]  /*0010*/  S2R R5, SR_TID.X ;  /* 0x0000000000057919 */ /* 0x000e2e0000002100 */
[----:B------:R-:W0:Y:S01]  /*0020*/  LDC.64 R2, c[0x0][0x380] ;  /* 0x0000e000ff027b82 */ /* 0x000e220000000a00 */
[----:B------:R-:W1:Y:S01]  /*0030*/  LDCU.64 UR4, c[0x0][0x358] ;  /* 0x00006b00ff0477ac */ /* 0x000e620008000a00 */
[----:B0-----:R-:W-:-:S05]  /*0040*/  IMAD.WIDE.U32 R2, R5, 0x4, R2 ;  /* 0x0000000405027825 */ /* 0x001fca00078e0002 */
[----:B-1----:R-:W2:Y:S02]  /*0050*/  LDG.E R0, desc[UR4][R2.64] ;  /* 0x0000000402007981 */ /* 0x002ea4000c1e1900 */
[----:B--2---:R-:W-:-:S05]  /*0060*/  IMAD R5, R0, R0, RZ ;  /* 0x0000000000057224 */ /* 0x004fca00078e02ff */
[----:B------:R-:W-:Y:S01]  /*0070*/  STG.E desc[UR4][R2.64], R5 ;  /* 0x0000000502007986 */ /* 0x000fe2000c101904 */
[----:B------:R-:W-:Y:S05]  /*0080*/  EXIT ;  /* 0x000000000000794d */ /* 0x000fea0003800000 */
.L_x_0:
[----:B------:R-:W-:-:S00]  /*0090*/  BRA `(.L_x_0) ;  /* 0xfffffffc00fc7947 */ /* 0x000fc0000383ffff */
[----:B------:R-:W-:-:S00]  /*00a0*/  NOP ;  /* 0x0000000000007918 */ /* 0x000fc00000000000 */
        /* <DEDUP_REMOVED lines=13> */
.L_x_2:


//--------------------- .text._Z8arr_initPi       --------------------------
	.section	.text._Z8arr_initPi,"ax",@progbits
	.align	128
        .global         _Z8arr_initPi
        .type           _Z8arr_initPi,@function
        .size           _Z8arr_initPi,(.L_x_3 - _Z8arr_initPi)
        .other          _Z8arr_initPi,@"STO_CUDA_ENTRY STV_DEFAULT"
_Z8arr_initPi:
.text._Z8arr_initPi:
[----:B------:R-:W-:Y:S01]  /*0000*/  LDC R1, c[0x0][0x37c] ;  /* 0x0000df00ff017b82 */ /* 0x000fe20000000800 */
[----:B------:R-:W0:Y:S07]  /*0010*/  S2R R5, SR_TID.X ;  /* 0x0000000000057919 */ /* 0x000e2e0000002100 */
[----:B------:R-:W0:Y:S01]  /*0020*/  LDC.64 R2, c[0x0][0x380] ;  /* 0x0000e000ff027b82 */ /* 0x000e220000000a00 */
[----:B------:R-:W1:Y:S01]  /*0030*/  LDCU.64 UR4, c[0x0][0x358] ;  /* 0x00006b00ff0477ac */ /* 0x000e620008000a00 */
[----:B0-----:R-:W-:-:S05]  /*0040*/  IMAD.WIDE.U32 R2, R5, 0x4, R2 ;  /* 0x0000000405027825 */ /* 0x001fca00078e0002 */
[----:B-1----:R-:W-:Y:S01]  /*0050*/  STG.E desc[UR4][R2.64], R5 ;  /* 0x0000000502007986 */ /* 0x002fe2000c101904 */
[----:B------:R-:W-:Y:S05]  /*0060*/  EXIT ;  /* 0x000000000000794d */ /* 0x000fea0003800000 */
.L_x_1:
        /* <DEDUP_REMOVED lines=9> */
.L_x_3:


//--------------------- .nv.shared.reserved.0     --------------------------
	.section	.nv.shared.reserved.0,"aw",@nobits
	.weak		__nv_reservedSMEM_offset_0_alias
	.size		__nv_reservedSMEM_offset_0_alias, 0, 64
	.other		__nv_reservedSMEM_offset_0_alias,@"STO_CUDA_RESERVED_SHARED STV_DEFAULT"
__nv_reservedSMEM_offset_0_alias:
	.zero		0
	.zero		64


//--------------------- .nv.constant0._Z10arr_squarePi --------------------------
	.section	.nv.constant0._Z10arr_squarePi,"a",@progbits
	.sectionflags	@""
	.align	4
.nv.constant0._Z10arr_squarePi:
	.zero		904


//--------------------- .nv.constant0._Z8arr_initPi --------------------------
	.section	.nv.constant0._Z8arr_initPi,"a",@progbits
	.sectionflags	@""
	.align	4
.nv.constant0._Z8arr_initPi:
	.zero		904


//--------------------- SYMBOLS --------------------------

	.type		.nv.reservedSmem.offset0,@object
	.size		.nv.reservedSmem.offset0,0x4
